//
// Generated by NVIDIA NVVM Compiler
//
// Compiler Build ID: CL-36424714
// Cuda compilation tools, release 13.0, V13.0.88
// Based on NVVM 20.0.0
//

.version 9.0
.target sm_100
.address_size 64

	// .globl	_Z9reduce_v3ILi128EEvPfS0_
// _ZZ9reduce_v3ILi128EEvPfS0_E4smem has been demoted

.visible .entry _Z9reduce_v3ILi128EEvPfS0_(
	.param .u64 .ptr .align 1 _Z9reduce_v3ILi128EEvPfS0__param_0,
	.param .u64 .ptr .align 1 _Z9reduce_v3ILi128EEvPfS0__param_1
)
{
	.reg .pred 	%p<4>;
	.reg .b32 	%r<11>;
	.reg .b32 	%f<26>;
	.reg .b64 	%rd<11>;
	// demoted variable
	.shared .align 4 .b8 _ZZ9reduce_v3ILi128EEvPfS0_E4smem[1024];
	ld.param.u64 	%rd2, [_Z9reduce_v3ILi128EEvPfS0__param_0];
	ld.param.u64 	%rd1, [_Z9reduce_v3ILi128EEvPfS0__param_1];
	cvta.to.global.u64 	%rd3, %rd2;
	mov.u32 	%r1, %tid.x;
	mov.u32 	%r2, %ctaid.x;
	mov.u32 	%r4, %ntid.x;
	mul.lo.s32 	%r5, %r4, %r2;
	shl.b32 	%r6, %r5, 1;
	add.s32 	%r7, %r6, %r1;
	mul.wide.s32 	%rd4, %r7, 4;
	add.s64 	%rd5, %rd3, %rd4;
	ld.global.f32 	%f1, [%rd5];
	add.s32 	%r8, %r7, %r4;
	mul.wide.u32 	%rd6, %r8, 4;
	add.s64 	%rd7, %rd3, %rd6;
	ld.global.f32 	%f2, [%rd7];
	add.f32 	%f3, %f1, %f2;
	shl.b32 	%r9, %r1, 2;
	mov.u32 	%r10, _ZZ9reduce_v3ILi128EEvPfS0_E4smem;
	add.s32 	%r3, %r10, %r9;
	st.shared.f32 	[%r3], %f3;
	bar.sync 	0;
	setp.gt.u32 	%p1, %r1, 63;
	@%p1 bra 	$L__BB0_2;
	ld.shared.f32 	%f4, [%r3+256];
	ld.shared.f32 	%f5, [%r3];
	add.f32 	%f6, %f4, %f5;
	st.shared.f32 	[%r3], %f6;
$L__BB0_2:
	bar.sync 	0;
	setp.gt.u32 	%p2, %r1, 31;
	@%p2 bra 	$L__BB0_5;
	ld.volatile.shared.f32 	%f7, [%r3+128];
	ld.volatile.shared.f32 	%f8, [%r3];
	add.f32 	%f9, %f7, %f8;
	st.volatile.shared.f32 	[%r3], %f9;
	ld.volatile.shared.f32 	%f10, [%r3+64];
	ld.volatile.shared.f32 	%f11, [%r3];
	add.f32 	%f12, %f10, %f11;
	st.volatile.shared.f32 	[%r3], %f12;
	ld.volatile.shared.f32 	%f13, [%r3+32];
	ld.volatile.shared.f32 	%f14, [%r3];
	add.f32 	%f15, %f13, %f14;
	st.volatile.shared.f32 	[%r3], %f15;
	ld.volatile.shared.f32 	%f16, [%r3+16];
	ld.volatile.shared.f32 	%f17, [%r3];
	add.f32 	%f18, %f16, %f17;
	st.volatile.shared.f32 	[%r3], %f18;
	ld.volatile.shared.f32 	%f19, [%r3+8];
	ld.volatile.shared.f32 	%f20, [%r3];
	add.f32 	%f21, %f19, %f20;
	st.volatile.shared.f32 	[%r3], %f21;
	ld.volatile.shared.f32 	%f22, [%r3+4];
	ld.volatile.shared.f32 	%f23, [%r3];
	add.f32 	%f24, %f22, %f23;
	st.volatile.shared.f32 	[%r3], %f24;
	setp.ne.s32 	%p3, %r1, 0;
	@%p3 bra 	$L__BB0_5;
	ld.shared.f32 	%f25, [_ZZ9reduce_v3ILi128EEvPfS0_E4smem];
	cvta.to.global.u64 	%rd8, %rd1;
	mul.wide.u32 	%rd9, %r2, 4;
	add.s64 	%rd10, %rd8, %rd9;
	st.global.f32 	[%rd10], %f25;
$L__BB0_5:
	ret;

}


// ===== COMPILED SASS (sm_100) =====

	.target	sm_100

	.elftype	@"ET_EXEC"


//--------------------- .note.nv.tkinfo           --------------------------
	.section	.note.nv.tkinfo,"",@"SHT_NOTE"
	.sectionflags	@"SHF_NOTE_NV_TKINFO"
	.tkinfo
        /*0018*/ 	.word	0x00000002
        /*0030*/ 	.string	""
        /*0030*/ 	.string	"ptxas"
        /*0030*/ 	.string	"Cuda compilation tools, release 13.0, V13.0.88"
        /*0030*/ 	.string	"Build cuda_13.0.r13.0/compiler.36424714_0"
        /*0030*/ 	.string	"-arch sm_100 -m 64 "



//--------------------- .note.nv.cuinfo           --------------------------
	.section	.note.nv.cuinfo,"",@"SHT_NOTE"
	.sectionflags	@"SHF_NOTE_NV_CUINFO"
        /*0018*/ 	.short	0x0002
        /*001a*/ 	.short	0x0064
        /*001c*/ 	.short	0x0082
	.zero		2


//--------------------- .nv.info                  --------------------------
	.section	.nv.info,"",@"SHT_CUDA_INFO"
	.align	4


	//----- nvinfo : EIATTR_REGCOUNT
	.align		4
        /*0000*/ 	.byte	0x04, 0x2f
        /*0002*/ 	.short	(.L_1 - .L_0)
	.align		4
.L_0:
        /*0004*/ 	.word	index@(_Z9reduce_v3ILi128EEvPfS0_)
        /*0008*/ 	.word	0x0000000c


	//----- nvinfo : EIATTR_FRAME_SIZE
	.align		4
.L_1:
        /*000c*/ 	.byte	0x04, 0x11
        /*000e*/ 	.short	(.L_3 - .L_2)
	.align		4
.L_2:
        /*0010*/ 	.word	index@(_Z9reduce_v3ILi128EEvPfS0_)
        /*0014*/ 	.word	0x00000000


	//----- nvinfo : EIATTR_MIN_STACK_SIZE
	.align		4
.L_3:
        /*0018*/ 	.byte	0x04, 0x12
        /*001a*/ 	.short	(.L_5 - .L_4)
	.align		4
.L_4:
        /*001c*/ 	.word	index@(_Z9reduce_v3ILi128EEvPfS0_)
        /*0020*/ 	.word	0x00000000
.L_5:


//--------------------- .nv.compat                --------------------------
	.section	.nv.compat,"",@"SHT_CUDA_COMPAT_INFO"
	.align	4
        /*0000*/ 	.byte	0x02, 0x09, 0x00, 0x00, 0x02, 0x02, 0x01, 0x00, 0x02, 0x05, 0x05, 0x00, 0x03, 0x07, 0x01, 0x01
        /*0010*/ 	.byte	0x02, 0x03, 0x00, 0x00, 0x02, 0x06, 0x01, 0x00, 0x04, 0x0b, 0x08, 0x00, 0x09, 0x00, 0x00, 0x00
        /*0020*/ 	.byte	0x00, 0x00, 0x00, 0x00


//--------------------- .nv.info._Z9reduce_v3ILi128EEvPfS0_ --------------------------
	.section	.nv.info._Z9reduce_v3ILi128EEvPfS0_,"",@"SHT_CUDA_INFO"
	.sectionflags	@""
	.align	4


	//----- nvinfo : EIATTR_CUDA_API_VERSION
	.align		4
        /*0000*/ 	.byte	0x04, 0x37
        /*0002*/ 	.short	(.L_7 - .L_6)
.L_6:
        /*0004*/ 	.word	0x00000082


	//----- nvinfo : EIATTR_KPARAM_INFO
	.align		4
.L_7:
        /*0008*/ 	.byte	0x04, 0x17
        /*000a*/ 	.short	(.L_9 - .L_8)
.L_8:
        /*000c*/ 	.word	0x00000000
        /*0010*/ 	.short	0x0001
        /*0012*/ 	.short	0x0008
        /*0014*/ 	.byte	0x00, 0xf5, 0x21, 0x00


	//----- nvinfo : EIATTR_KPARAM_INFO
	.align		4
.L_9:
        /*0018*/ 	.byte	0x04, 0x17
        /*001a*/ 	.short	(.L_11 - .L_10)
.L_10:
        /*001c*/ 	.word	0x00000000
        /*0020*/ 	.short	0x0000
        /*0022*/ 	.short	0x0000
        /*0024*/ 	.byte	0x00, 0xf5, 0x21, 0x00


	//----- nvinfo : EIATTR_SPARSE_MMA_MASK
	.align		4
.L_11:
        /*0028*/ 	.byte	0x03, 0x50
        /*002a*/ 	.short	0x0000


	//----- nvinfo : EIATTR_MAXREG_COUNT
	.align		4
        /*002c*/ 	.byte	0x03, 0x1b
        /*002e*/ 	.short	0x00ff


	//----- nvinfo : EIATTR_NUM_BARRIERS
	.align		4
        /*0030*/ 	.byte	0x02, 0x4c
        /*0032*/ 	.byte	0x01
	.zero		1


	//----- nvinfo : EIATTR_MERCURY_ISA_VERSION
	.align		4
        /*0034*/ 	.byte	0x03, 0x5f
        /*0036*/ 	.short	0x0101


	//----- nvinfo : EIATTR_VRC_CTA_INIT_COUNT
	.align		4
        /*0038*/ 	.byte	0x02, 0x4a
	.zero		1
	.zero		1


	//----- nvinfo : EIATTR_EXIT_INSTR_OFFSETS
	.align		4
        /*003c*/ 	.byte	0x04, 0x1c
        /*003e*/ 	.short	(.L_13 - .L_12)


	//   ....[0]....
.L_12:
        /*0040*/ 	.word	0x000001b0


	//   ....[1]....
        /*0044*/ 	.word	0x00000350


	//   ....[2]....
        /*0048*/ 	.word	0x000003a0


	//----- nvinfo : EIATTR_CBANK_PARAM_SIZE
	.align		4
.L_13:
        /*004c*/ 	.byte	0x03, 0x19
        /*004e*/ 	.short	0x0010


	//----- nvinfo : EIATTR_PARAM_CBANK
	.align		4
        /*0050*/ 	.byte	0x04, 0x0a
        /*0052*/ 	.short	(.L_15 - .L_14)
	.align		4
.L_14:
        /*0054*/ 	.word	index@(.nv.constant0._Z9reduce_v3ILi128EEvPfS0_)
        /*0058*/ 	.short	0x0380
        /*005a*/ 	.short	0x0010


	//----- nvinfo : EIATTR_SW_WAR
	.align		4
.L_15:
        /*005c*/ 	.byte	0x04, 0x36
        /*005e*/ 	.short	(.L_17 - .L_16)
.L_16:
        /*0060*/ 	.word	0x00000008
.L_17:


//--------------------- .nv.callgraph             --------------------------
	.section	.nv.callgraph,"",@"SHT_CUDA_CALLGRAPH"
	.align	4
	.sectionentsize	8
	.align		4
        /*0000*/ 	.word	0x00000000
	.align		4
        /*0004*/ 	.word	0xffffffff
	.align		4
        /*0008*/ 	.word	0x00000000
	.align		4
        /*000c*/ 	.word	0xfffffffe
	.align		4
        /*0010*/ 	.word	0x00000000
	.align		4
        /*0014*/ 	.word	0xfffffffd
	.align		4
        /*0018*/ 	.word	0x00000000
	.align		4
        /*001c*/ 	.word	0xfffffffc


//--------------------- .text._Z9reduce_v3ILi128EEvPfS0_ --------------------------
	.section	.text._Z9reduce_v3ILi128EEvPfS0_,"ax",@progbits
	.align	128
        .global         _Z9reduce_v3ILi128EEvPfS0_
        .type           _Z9reduce_v3ILi128EEvPfS0_,@function
        .size           _Z9reduce_v3ILi128EEvPfS0_,(.L_x_1 - _Z9reduce_v3ILi128EEvPfS0_)
        .other          _Z9reduce_v3ILi128EEvPfS0_,@"STO_CUDA_ENTRY STV_DEFAULT"
_Z9reduce_v3ILi128EEvPfS0_:
.text._Z9reduce_v3ILi128EEvPfS0_:
[----:B------:R-:W-:Y:S01]  /*0000*/  LDC R1, c[0x0][0x37c] ;  /* 0x0000df00ff017b82 */ /* 0x000fe20000000800 */
[----:B------:R-:W0:Y:S01]  /*0010*/  S2R R0, SR_CTAID.X ;  /* 0x0000000000007919 */ /* 0x000e220000002500 */
[----:B------:R-:W0:Y:S06]  /*0020*/  LDCU UR4, c[0x0][0x360] ;  /* 0x00006c00ff0477ac */ /* 0x000e2c0008000800 */
[----:B------:R-:W1:Y:S01]  /*0030*/  LDC.64 R6, c[0x0][0x380] ;  /* 0x0000e000ff067b82 */ /* 0x000e620000000a00 */
[----:B------:R-:W2:Y:S01]  /*0040*/  S2R R2, SR_TID.X ;  /* 0x0000000000027919 */ /* 0x000ea20000002100 */
[----:B------:R-:W3:Y:S01]  /*0050*/  LDCU.64 UR6, c[0x0][0x358] ;  /* 0x00006b00ff0677ac */ /* 0x000ee20008000a00 */
[----:B0-----:R-:W-:-:S05]  /*0060*/  IMAD R3, R0, UR4, RZ ;  /* 0x0000000400037c24 */ /* 0x001fca000f8e02ff */
[----:B--2---:R-:W-:-:S04]  /*0070*/  LEA R3, R3, R2, 0x1 ;  /* 0x0000000203037211 */ /* 0x004fc800078e08ff */
[C---:B------:R-:W-:Y:S01]  /*0080*/  IADD3 R9, PT, PT, R3.reuse, UR4, RZ ;  /* 0x0000000403097c10 */ /* 0x040fe2000fffe0ff */
[----:B-1----:R-:W-:-:S04]  /*0090*/  IMAD.WIDE R4, R3, 0x4, R6 ;  /* 0x0000000403047825 */ /* 0x002fc800078e0206 */
[----:B------:R-:W-:Y:S02]  /*00a0*/  IMAD.WIDE.U32 R6, R9, 0x4, R6 ;  /* 0x0000000409067825 */ /* 0x000fe400078e0006 */
[----:B---3--:R-:W2:Y:S04]  /*00b0*/  LDG.E R4, desc[UR6][R4.64] ;  /* 0x0000000604047981 */ /* 0x008ea8000c1e1900 */
[----:B------:R-:W2:Y:S01]  /*00c0*/  LDG.E R7, desc[UR6][R6.64] ;  /* 0x0000000606077981 */ /* 0x000ea2000c1e1900 */
[----:B------:R-:W0:Y:S01]  /*00d0*/  S2UR UR5, SR_CgaCtaId ;  /* 0x00000000000579c3 */ /* 0x000e220000008800 */
[----:B------:R-:W-:Y:S01]  /*00e0*/  UMOV UR4, 0x400 ;  /* 0x0000040000047882 */ /* 0x000fe20000000000 */
[C---:B------:R-:W-:Y:S02]  /*00f0*/  ISETP.GT.U32.AND P0, PT, R2.reuse, 0x3f, PT ;  /* 0x0000003f0200780c */ /* 0x040fe40003f04070 */
[----:B------:R-:W-:Y:S01]  /*0100*/  ISETP.GT.U32.AND P1, PT, R2, 0x1f, PT ;  /* 0x0000001f0200780c */ /* 0x000fe20003f24070 */
[----:B0-----:R-:W-:-:S06]  /*0110*/  ULEA UR4, UR5, UR4, 0x18 ;  /* 0x0000000405047291 */ /* 0x001fcc000f8ec0ff */
[----:B------:R-:W-:Y:S01]  /*0120*/  LEA R8, R2, UR4, 0x2 ;  /* 0x0000000402087c11 */ /* 0x000fe2000f8e10ff */
[----:B--2---:R-:W-:-:S05]  /*0130*/  FADD R3, R4, R7 ;  /* 0x0000000704037221 */ /* 0x004fca0000000000 */
[----:B------:R-:W-:Y:S01]  /*0140*/  STS [R8], R3 ;  /* 0x0000000308007388 */ /* 0x000fe20000000800 */
[----:B------:R-:W-:Y:S06]  /*0150*/  BAR.SYNC.DEFER_BLOCKING 0x0 ;  /* 0x0000000000007b1d */ /* 0x000fec0000010000 */
[----:B------:R-:W-:Y:S04]  /*0160*/  @!P0 LDS R9, [R8+0x100] ;  /* 0x0001000008098984 */ /* 0x000fe80000000800 */
[----:B------:R-:W0:Y:S02]  /*0170*/  @!P0 LDS R4, [R8] ;  /* 0x0000000008048984 */ /* 0x000e240000000800 */
[----:B0-----:R-:W-:-:S05]  /*0180*/  @!P0 FADD R9, R9, R4 ;  /* 0x0000000409098221 */ /* 0x001fca0000000000 */
[----:B------:R0:W-:Y:S01]  /*0190*/  @!P0 STS [R8], R9 ;  /* 0x0000000908008388 */ /* 0x0001e20000000800 */
[----:B------:R-:W-:Y:S06]  /*01a0*/  BAR.SYNC.DEFER_BLOCKING 0x0 ;  /* 0x0000000000007b1d */ /* 0x000fec0000010000 */
[----:B------:R-:W-:Y:S05]  /*01b0*/  @P1 EXIT ;  /* 0x000000000000194d */ /* 0x000fea0003800000 */
[----:B------:R-:W-:Y:S01]  /*01c0*/  LDS R3, [R8+0x80] ;  /* 0x0000800008037984 */ /* 0x000fe20000000800 */
[----:B------:R-:W-:-:S03]  /*01d0*/  ISETP.NE.AND P0, PT, R2, RZ, PT ;  /* 0x000000ff0200720c */ /* 0x000fc60003f05270 */
[----:B------:R-:W1:Y:S02]  /*01e0*/  LDS R4, [R8] ;  /* 0x0000000008047984 */ /* 0x000e640000000800 */
[----:B-1----:R-:W-:-:S05]  /*01f0*/  FADD R3, R3, R4 ;  /* 0x0000000403037221 */ /* 0x002fca0000000000 */
[----:B------:R-:W-:Y:S04]  /*0200*/  STS [R8], R3 ;  /* 0x0000000308007388 */ /* 0x000fe80000000800 */
[----:B------:R-:W-:Y:S04]  /*0210*/  LDS R4, [R8+0x40] ;  /* 0x0000400008047984 */ /* 0x000fe80000000800 */
        /* <DEDUP_REMOVED lines=8> */
[----:B0-----:R-:W0:Y:S02]  /*02a0*/  LDS R9, [R8] ;  /* 0x0000000008097984 */ /* 0x001e240000000800 */
[----:B0-----:R-:W-:-:S05]  /*02b0*/  FADD R9, R4, R9 ;  /* 0x0000000904097221 */ /* 0x001fca0000000000 */
[----:B------:R-:W-:Y:S04]  /*02c0*/  STS [R8], R9 ;  /* 0x0000000908007388 */ /* 0x000fe80000000800 */
[----:B------:R-:W-:Y:S04]  /*02d0*/  LDS R3, [R8+0x8] ;  /* 0x0000080008037984 */ /* 0x000fe80000000800 */
[----:B------:R-:W0:Y:S02]  /*02e0*/  LDS R4, [R8] ;  /* 0x0000000008047984 */ /* 0x000e240000000800 */
[----:B0-----:R-:W-:-:S05]  /*02f0*/  FADD R3, R3, R4 ;  /* 0x0000000403037221 */ /* 0x001fca0000000000 */
[----:B------:R-:W-:Y:S04]  /*0300*/  STS [R8], R3 ;  /* 0x0000000308007388 */ /* 0x000fe80000000800 */
[----:B------:R-:W-:Y:S04]  /*0310*/  LDS R4, [R8+0x4] ;  /* 0x0000040008047984 */ /* 0x000fe80000000800 */
[----:B------:R-:W0:Y:S02]  /*0320*/  LDS R5, [R8] ;  /* 0x0000000008057984 */ /* 0x000e240000000800 */
[----:B0-----:R-:W-:-:S05]  /*0330*/  FADD R5, R4, R5 ;  /* 0x0000000504057221 */ /* 0x001fca0000000000 */
[----:B------:R0:W-:Y:S01]  /*0340*/  STS [R8], R5 ;  /* 0x0000000508007388 */ /* 0x0001e20000000800 */
[----:B------:R-:W-:Y:S05]  /*0350*/  @P0 EXIT ;  /* 0x000000000000094d */ /* 0x000fea0003800000 */
[----:B0-----:R-:W0:Y:S01]  /*0360*/  LDS R5, [UR4] ;  /* 0x00000004ff057984 */ /* 0x001e220008000800 */
[----:B------:R-:W1:Y:S02]  /*0370*/  LDC.64 R2, c[0x0][0x388] ;  /* 0x0000e200ff027b82 */ /* 0x000e640000000a00 */
[----:B-1----:R-:W-:-:S05]  /*0380*/  IMAD.WIDE.U32 R2, R0, 0x4, R2 ;  /* 0x0000000400027825 */ /* 0x002fca00078e0002 */
[----:B0-----:R-:W-:Y:S01]  /*0390*/  STG.E desc[UR6][R2.64], R5 ;  /* 0x0000000502007986 */ /* 0x001fe2000c101906 */
[----:B------:R-:W-:Y:S05]  /*03a0*/  EXIT ;  /* 0x000000000000794d */ /* 0x000fea0003800000 */
.L_x_0:
[----:B------:R-:W-:-:S00]  /*03b0*/  BRA `(.L_x_0) ;  /* 0xfffffffc00fc7947 */ /* 0x000fc0000383ffff */
[----:B------:R-:W-:-:S00]  /*03c0*/  NOP ;  /* 0x0000000000007918 */ /* 0x000fc00000000000 */
        /* <DEDUP_REMOVED lines=11> */
.L_x_1:


//--------------------- .nv.shared._Z9reduce_v3ILi128EEvPfS0_ --------------------------
	.section	.nv.shared._Z9reduce_v3ILi128EEvPfS0_,"aw",@nobits
	.sectionflags	@""
	.align	4
.nv.shared._Z9reduce_v3ILi128EEvPfS0_:
	.zero		2048


//--------------------- .nv.shared.reserved.0     --------------------------
	.section	.nv.shared.reserved.0,"aw",@nobits
	.weak		__nv_reservedSMEM_offset_0_alias
	.size		__nv_reservedSMEM_offset_0_alias, 0, 64
	.other		__nv_reservedSMEM_offset_0_alias,@"STO_CUDA_RESERVED_SHARED STV_DEFAULT"
__nv_reservedSMEM_offset_0_alias:
	.zero		0
	.zero		64


//--------------------- .nv.constant0._Z9reduce_v3ILi128EEvPfS0_ --------------------------
	.section	.nv.constant0._Z9reduce_v3ILi128EEvPfS0_,"a",@progbits
	.sectionflags	@""
	.align	4
.nv.constant0._Z9reduce_v3ILi128EEvPfS0_:
	.zero		912


//--------------------- SYMBOLS --------------------------

	.type		.nv.reservedSmem.offset0,@object
	.size		.nv.reservedSmem.offset0,0x4
	.type		.nv.reservedSmem.cap,@object
	.size		.nv.reservedSmem.cap,0x4
